//
// Generated by NVIDIA NVVM Compiler
//
// Compiler Build ID: CL-36424714
// Cuda compilation tools, release 13.0, V13.0.88
// Based on NVVM 20.0.0
//

.version 9.0
.target sm_100
.address_size 64

	// .globl	_Z17matvec_mul_kernelPKfS0_Pfii
.extern .shared .align 16 .b8 shared_sum[];

.visible .entry _Z17matvec_mul_kernelPKfS0_Pfii(
	.param .u64 .ptr .align 1 _Z17matvec_mul_kernelPKfS0_Pfii_param_0,
	.param .u64 .ptr .align 1 _Z17matvec_mul_kernelPKfS0_Pfii_param_1,
	.param .u64 .ptr .align 1 _Z17matvec_mul_kernelPKfS0_Pfii_param_2,
	.param .u32 _Z17matvec_mul_kernelPKfS0_Pfii_param_3,
	.param .u32 _Z17matvec_mul_kernelPKfS0_Pfii_param_4
)
{
	.reg .pred 	%p<7>;
	.reg .b32 	%r<19>;
	.reg .b32 	%f<14>;
	.reg .b64 	%rd<13>;

	ld.param.u64 	%rd3, [_Z17matvec_mul_kernelPKfS0_Pfii_param_0];
	ld.param.u64 	%rd4, [_Z17matvec_mul_kernelPKfS0_Pfii_param_1];
	ld.param.u64 	%rd5, [_Z17matvec_mul_kernelPKfS0_Pfii_param_2];
	ld.param.u32 	%r11, [_Z17matvec_mul_kernelPKfS0_Pfii_param_4];
	mov.u32 	%r1, %ctaid.x;
	mov.u32 	%r2, %tid.x;
	setp.ge.s32 	%p1, %r2, %r11;
	mov.f32 	%f13, 0f00000000;
	@%p1 bra 	$L__BB0_3;
	mul.lo.s32 	%r3, %r11, %r1;
	mov.u32 	%r4, %ntid.x;
	cvta.to.global.u64 	%rd1, %rd3;
	cvta.to.global.u64 	%rd2, %rd4;
	mov.f32 	%f13, 0f00000000;
	mov.u32 	%r17, %r2;
$L__BB0_2:
	add.s32 	%r12, %r17, %r3;
	mul.wide.s32 	%rd6, %r12, 4;
	add.s64 	%rd7, %rd1, %rd6;
	ld.global.f32 	%f6, [%rd7];
	mul.wide.s32 	%rd8, %r17, 4;
	add.s64 	%rd9, %rd2, %rd8;
	ld.global.f32 	%f7, [%rd9];
	fma.rn.f32 	%f13, %f6, %f7, %f13;
	add.s32 	%r17, %r17, %r4;
	setp.lt.s32 	%p2, %r17, %r11;
	@%p2 bra 	$L__BB0_2;
$L__BB0_3:
	shl.b32 	%r13, %r2, 2;
	mov.u32 	%r14, shared_sum;
	add.s32 	%r7, %r14, %r13;
	st.shared.f32 	[%r7], %f13;
	bar.sync 	0;
	mov.u32 	%r18, %ntid.x;
	setp.lt.u32 	%p3, %r18, 2;
	@%p3 bra 	$L__BB0_7;
$L__BB0_4:
	shr.u32 	%r10, %r18, 1;
	setp.ge.u32 	%p4, %r2, %r10;
	@%p4 bra 	$L__BB0_6;
	shl.b32 	%r15, %r10, 2;
	add.s32 	%r16, %r7, %r15;
	ld.shared.f32 	%f8, [%r16];
	ld.shared.f32 	%f9, [%r7];
	add.f32 	%f10, %f8, %f9;
	st.shared.f32 	[%r7], %f10;
$L__BB0_6:
	bar.sync 	0;
	setp.gt.u32 	%p5, %r18, 3;
	mov.u32 	%r18, %r10;
	@%p5 bra 	$L__BB0_4;
$L__BB0_7:
	setp.ne.s32 	%p6, %r2, 0;
	@%p6 bra 	$L__BB0_9;
	ld.shared.f32 	%f11, [shared_sum];
	cvta.to.global.u64 	%rd10, %rd5;
	mul.wide.u32 	%rd11, %r1, 4;
	add.s64 	%rd12, %rd10, %rd11;
	st.global.f32 	[%rd12], %f11;
$L__BB0_9:
	ret;

}


// ===== COMPILED SASS (sm_100) =====

	.target	sm_100

	.elftype	@"ET_EXEC"


//--------------------- .note.nv.tkinfo           --------------------------
	.section	.note.nv.tkinfo,"",@"SHT_NOTE"
	.sectionflags	@"SHF_NOTE_NV_TKINFO"
	.tkinfo
        /*0018*/ 	.word	0x00000002
        /*0030*/ 	.string	""
        /*0030*/ 	.string	"ptxas"
        /*0030*/ 	.string	"Cuda compilation tools, release 13.0, V13.0.88"
        /*0030*/ 	.string	"Build cuda_13.0.r13.0/compiler.36424714_0"
        /*0030*/ 	.string	"-arch sm_100 -m 64 "



//--------------------- .note.nv.cuinfo           --------------------------
	.section	.note.nv.cuinfo,"",@"SHT_NOTE"
	.sectionflags	@"SHF_NOTE_NV_CUINFO"
        /*0018*/ 	.short	0x0002
        /*001a*/ 	.short	0x0064
        /*001c*/ 	.short	0x0082
	.zero		2


//--------------------- .nv.info                  --------------------------
	.section	.nv.info,"",@"SHT_CUDA_INFO"
	.align	4


	//----- nvinfo : EIATTR_REGCOUNT
	.align		4
        /*0000*/ 	.byte	0x04, 0x2f
        /*0002*/ 	.short	(.L_1 - .L_0)
	.align		4
.L_0:
        /*0004*/ 	.word	index@(_Z17matvec_mul_kernelPKfS0_Pfii)
        /*0008*/ 	.word	0x00000011


	//----- nvinfo : EIATTR_FRAME_SIZE
	.align		4
.L_1:
        /*000c*/ 	.byte	0x04, 0x11
        /*000e*/ 	.short	(.L_3 - .L_2)
	.align		4
.L_2:
        /*0010*/ 	.word	index@(_Z17matvec_mul_kernelPKfS0_Pfii)
        /*0014*/ 	.word	0x00000000


	//----- nvinfo : EIATTR_MIN_STACK_SIZE
	.align		4
.L_3:
        /*0018*/ 	.byte	0x04, 0x12
        /*001a*/ 	.short	(.L_5 - .L_4)
	.align		4
.L_4:
        /*001c*/ 	.word	index@(_Z17matvec_mul_kernelPKfS0_Pfii)
        /*0020*/ 	.word	0x00000000
.L_5:


//--------------------- .nv.compat                --------------------------
	.section	.nv.compat,"",@"SHT_CUDA_COMPAT_INFO"
	.align	4
        /*0000*/ 	.byte	0x02, 0x09, 0x00, 0x00, 0x02, 0x02, 0x01, 0x00, 0x02, 0x05, 0x05, 0x00, 0x03, 0x07, 0x01, 0x01
        /*0010*/ 	.byte	0x02, 0x03, 0x00, 0x00, 0x02, 0x06, 0x01, 0x00, 0x04, 0x0b, 0x08, 0x00, 0x09, 0x00, 0x00, 0x00
        /*0020*/ 	.byte	0x00, 0x00, 0x00, 0x00


//--------------------- .nv.info._Z17matvec_mul_kernelPKfS0_Pfii --------------------------
	.section	.nv.info._Z17matvec_mul_kernelPKfS0_Pfii,"",@"SHT_CUDA_INFO"
	.sectionflags	@""
	.align	4


	//----- nvinfo : EIATTR_CUDA_API_VERSION
	.align		4
        /*0000*/ 	.byte	0x04, 0x37
        /*0002*/ 	.short	(.L_7 - .L_6)
.L_6:
        /*0004*/ 	.word	0x00000082


	//----- nvinfo : EIATTR_KPARAM_INFO
	.align		4
.L_7:
        /*0008*/ 	.byte	0x04, 0x17
        /*000a*/ 	.short	(.L_9 - .L_8)
.L_8:
        /*000c*/ 	.word	0x00000000
        /*0010*/ 	.short	0x0004
        /*0012*/ 	.short	0x001c
        /*0014*/ 	.byte	0x00, 0xf0, 0x11, 0x00


	//----- nvinfo : EIATTR_KPARAM_INFO
	.align		4
.L_9:
        /*0018*/ 	.byte	0x04, 0x17
        /*001a*/ 	.short	(.L_11 - .L_10)
.L_10:
        /*001c*/ 	.word	0x00000000
        /*0020*/ 	.short	0x0003
        /*0022*/ 	.short	0x0018
        /*0024*/ 	.byte	0x00, 0xf0, 0x11, 0x00


	//----- nvinfo : EIATTR_KPARAM_INFO
	.align		4
.L_11:
        /*0028*/ 	.byte	0x04, 0x17
        /*002a*/ 	.short	(.L_13 - .L_12)
.L_12:
        /*002c*/ 	.word	0x00000000
        /*0030*/ 	.short	0x0002
        /*0032*/ 	.short	0x0010
        /*0034*/ 	.byte	0x00, 0xf5, 0x21, 0x00


	//----- nvinfo : EIATTR_KPARAM_INFO
	.align		4
.L_13:
        /*0038*/ 	.byte	0x04, 0x17
        /*003a*/ 	.short	(.L_15 - .L_14)
.L_14:
        /*003c*/ 	.word	0x00000000
        /*0040*/ 	.short	0x0001
        /*0042*/ 	.short	0x0008
        /*0044*/ 	.byte	0x00, 0xf5, 0x21, 0x00


	//----- nvinfo : EIATTR_KPARAM_INFO
	.align		4
.L_15:
        /*0048*/ 	.byte	0x04, 0x17
        /*004a*/ 	.short	(.L_17 - .L_16)
.L_16:
        /*004c*/ 	.word	0x00000000
        /*0050*/ 	.short	0x0000
        /*0052*/ 	.short	0x0000
        /*0054*/ 	.byte	0x00, 0xf5, 0x21, 0x00


	//----- nvinfo : EIATTR_SPARSE_MMA_MASK
	.align		4
.L_17:
        /*0058*/ 	.byte	0x03, 0x50
        /*005a*/ 	.short	0x0000


	//----- nvinfo : EIATTR_MAXREG_COUNT
	.align		4
        /*005c*/ 	.byte	0x03, 0x1b
        /*005e*/ 	.short	0x00ff


	//----- nvinfo : EIATTR_NUM_BARRIERS
	.align		4
        /*0060*/ 	.byte	0x02, 0x4c
        /*0062*/ 	.byte	0x01
	.zero		1


	//----- nvinfo : EIATTR_MERCURY_ISA_VERSION
	.align		4
        /*0064*/ 	.byte	0x03, 0x5f
        /*0066*/ 	.short	0x0101


	//----- nvinfo : EIATTR_VRC_CTA_INIT_COUNT
	.align		4
        /*0068*/ 	.byte	0x02, 0x4a
	.zero		1
	.zero		1


	//----- nvinfo : EIATTR_EXIT_INSTR_OFFSETS
	.align		4
        /*006c*/ 	.byte	0x04, 0x1c
        /*006e*/ 	.short	(.L_19 - .L_18)


	//   ....[0]....
.L_18:
        /*0070*/ 	.word	0x000002e0


	//   ....[1]....
        /*0074*/ 	.word	0x00000360


	//----- nvinfo : EIATTR_CRS_STACK_SIZE
	.align		4
.L_19:
        /*0078*/ 	.byte	0x04, 0x1e
        /*007a*/ 	.short	(.L_21 - .L_20)
.L_20:
        /*007c*/ 	.word	0x00000000


	//----- nvinfo : EIATTR_CBANK_PARAM_SIZE
	.align		4
.L_21:
        /*0080*/ 	.byte	0x03, 0x19
        /*0082*/ 	.short	0x0020


	//----- nvinfo : EIATTR_PARAM_CBANK
	.align		4
        /*0084*/ 	.byte	0x04, 0x0a
        /*0086*/ 	.short	(.L_23 - .L_22)
	.align		4
.L_22:
        /*0088*/ 	.word	index@(.nv.constant0._Z17matvec_mul_kernelPKfS0_Pfii)
        /*008c*/ 	.short	0x0380
        /*008e*/ 	.short	0x0020


	//----- nvinfo : EIATTR_SW_WAR
	.align		4
.L_23:
        /*0090*/ 	.byte	0x04, 0x36
        /*0092*/ 	.short	(.L_25 - .L_24)
.L_24:
        /*0094*/ 	.word	0x00000008
.L_25:


//--------------------- .nv.callgraph             --------------------------
	.section	.nv.callgraph,"",@"SHT_CUDA_CALLGRAPH"
	.align	4
	.sectionentsize	8
	.align		4
        /*0000*/ 	.word	0x00000000
	.align		4
        /*0004*/ 	.word	0xffffffff
	.align		4
        /*0008*/ 	.word	0x00000000
	.align		4
        /*000c*/ 	.word	0xfffffffe
	.align		4
        /*0010*/ 	.word	0x00000000
	.align		4
        /*0014*/ 	.word	0xfffffffd
	.align		4
        /*0018*/ 	.word	0x00000000
	.align		4
        /*001c*/ 	.word	0xfffffffc


//--------------------- .text._Z17matvec_mul_kernelPKfS0_Pfii --------------------------
	.section	.text._Z17matvec_mul_kernelPKfS0_Pfii,"ax",@progbits
	.align	128
        .global         _Z17matvec_mul_kernelPKfS0_Pfii
        .type           _Z17matvec_mul_kernelPKfS0_Pfii,@function
        .size           _Z17matvec_mul_kernelPKfS0_Pfii,(.L_x_6 - _Z17matvec_mul_kernelPKfS0_Pfii)
        .other          _Z17matvec_mul_kernelPKfS0_Pfii,@"STO_CUDA_ENTRY STV_DEFAULT"
_Z17matvec_mul_kernelPKfS0_Pfii:
.text._Z17matvec_mul_kernelPKfS0_Pfii:
[----:B------:R-:W-:Y:S01]  /*0000*/  LDC R1, c[0x0][0x37c] ;  /* 0x0000df00ff017b82 */ /* 0x000fe20000000800 */
[----:B------:R-:W0:Y:S01]  /*0010*/  S2R R12, SR_TID.X ;  /* 0x00000000000c7919 */ /* 0x000e220000002100 */
[----:B------:R-:W0:Y:S01]  /*0020*/  LDCU UR4, c[0x0][0x39c] ;  /* 0x00007380ff0477ac */ /* 0x000e220008000800 */
[----:B------:R-:W-:Y:S01]  /*0030*/  BSSY.RECONVERGENT B0, `(.L_x_0) ;  /* 0x0000014000007945 */ /* 0x000fe20003800200 */
[----:B------:R-:W-:Y:S01]  /*0040*/  IMAD.MOV.U32 R0, RZ, RZ, RZ ;  /* 0x000000ffff007224 */ /* 0x000fe200078e00ff */
[----:B------:R-:W1:Y:S01]  /*0050*/  S2R R10, SR_CTAID.X ;  /* 0x00000000000a7919 */ /* 0x000e620000002500 */
[----:B------:R-:W2:Y:S01]  /*0060*/  LDCU.64 UR6, c[0x0][0x358] ;  /* 0x00006b00ff0677ac */ /* 0x000ea20008000a00 */
[----:B0-----:R-:W-:-:S13]  /*0070*/  ISETP.GE.AND P0, PT, R12, UR4, PT ;  /* 0x000000040c007c0c */ /* 0x001fda000bf06270 */
[----:B-12---:R-:W-:Y:S05]  /*0080*/  @P0 BRA `(.L_x_1) ;  /* 0x0000000000380947 */ /* 0x006fea0003800000 */
[----:B------:R-:W0:Y:S01]  /*0090*/  LDC R14, c[0x0][0x360] ;  /* 0x0000d800ff0e7b82 */ /* 0x000e220000000800 */
[----:B------:R-:W-:Y:S02]  /*00a0*/  HFMA2 R0, -RZ, RZ, 0, 0 ;  /* 0x00000000ff007431 */ /* 0x000fe400000001ff */
[----:B------:R-:W-:-:S05]  /*00b0*/  IMAD.MOV.U32 R11, RZ, RZ, R12 ;  /* 0x000000ffff0b7224 */ /* 0x000fca00078e000c */
[----:B------:R-:W1:Y:S08]  /*00c0*/  LDC.64 R6, c[0x0][0x380] ;  /* 0x0000e000ff067b82 */ /* 0x000e700000000a00 */
[----:B------:R-:W2:Y:S02]  /*00d0*/  LDC.64 R8, c[0x0][0x388] ;  /* 0x0000e200ff087b82 */ /* 0x000ea40000000a00 */
.L_x_2:
[----:B------:R-:W-:Y:S02]  /*00e0*/  IMAD R3, R10, UR4, R11 ;  /* 0x000000040a037c24 */ /* 0x000fe4000f8e020b */
[----:B--2---:R-:W-:-:S04]  /*00f0*/  IMAD.WIDE R4, R11, 0x4, R8 ;  /* 0x000000040b047825 */ /* 0x004fc800078e0208 */
[----:B-1----:R-:W-:Y:S02]  /*0100*/  IMAD.WIDE R2, R3, 0x4, R6 ;  /* 0x0000000403027825 */ /* 0x002fe400078e0206 */
[----:B------:R-:W2:Y:S04]  /*0110*/  LDG.E R4, desc[UR6][R4.64] ;  /* 0x0000000604047981 */ /* 0x000ea8000c1e1900 */
[----:B------:R-:W2:Y:S01]  /*0120*/  LDG.E R3, desc[UR6][R2.64] ;  /* 0x0000000602037981 */ /* 0x000ea2000c1e1900 */
[----:B0-----:R-:W-:-:S04]  /*0130*/  IADD3 R11, PT, PT, R14, R11, RZ ;  /* 0x0000000b0e0b7210 */ /* 0x001fc80007ffe0ff */
[----:B------:R-:W-:Y:S01]  /*0140*/  ISETP.GE.AND P0, PT, R11, UR4, PT ;  /* 0x000000040b007c0c */ /* 0x000fe2000bf06270 */
[----:B--2---:R-:W-:-:S12]  /*0150*/  FFMA R0, R3, R4, R0 ;  /* 0x0000000403007223 */ /* 0x004fd80000000000 */
[----:B------:R-:W-:Y:S05]  /*0160*/  @!P0 BRA `(.L_x_2) ;  /* 0xfffffffc00dc8947 */ /* 0x000fea000383ffff */
.L_x_1:
[----:B------:R-:W-:Y:S05]  /*0170*/  BSYNC.RECONVERGENT B0 ;  /* 0x0000000000007941 */ /* 0x000fea0003800200 */
.L_x_0:
[----:B------:R-:W0:Y:S01]  /*0180*/  S2UR UR5, SR_CgaCtaId ;  /* 0x00000000000579c3 */ /* 0x000e220000008800 */
[----:B------:R-:W-:Y:S01]  /*0190*/  UMOV UR4, 0x400 ;  /* 0x0000040000047882 */ /* 0x000fe20000000000 */
[----:B------:R-:W1:Y:S01]  /*01a0*/  LDCU UR8, c[0x0][0x360] ;  /* 0x00006c00ff0877ac */ /* 0x000e620008000800 */
[----:B------:R-:W-:Y:S01]  /*01b0*/  ISETP.NE.AND P0, PT, R12, RZ, PT ;  /* 0x000000ff0c00720c */ /* 0x000fe20003f05270 */
[----:B-1----:R-:W-:Y:S02]  /*01c0*/  UISETP.GE.U32.AND UP0, UPT, UR8, 0x2, UPT ;  /* 0x000000020800788c */ /* 0x002fe4000bf06070 */
[----:B0-----:R-:W-:-:S06]  /*01d0*/  ULEA UR4, UR5, UR4, 0x18 ;  /* 0x0000000405047291 */ /* 0x001fcc000f8ec0ff */
[----:B------:R-:W-:-:S05]  /*01e0*/  LEA R3, R12, UR4, 0x2 ;  /* 0x000000040c037c11 */ /* 0x000fca000f8e10ff */
[----:B------:R0:W-:Y:S01]  /*01f0*/  STS [R3], R0 ;  /* 0x0000000003007388 */ /* 0x0001e20000000800 */
[----:B------:R-:W-:Y:S06]  /*0200*/  BAR.SYNC.DEFER_BLOCKING 0x0 ;  /* 0x0000000000007b1d */ /* 0x000fec0000010000 */
[----:B------:R-:W-:Y:S05]  /*0210*/  BRA.U !UP0, `(.L_x_3) ;  /* 0x0000000108307547 */ /* 0x000fea000b800000 */
[----:B0-----:R-:W-:-:S07]  /*0220*/  IMAD.U32 R0, RZ, RZ, UR8 ;  /* 0x00000008ff007e24 */ /* 0x001fce000f8e00ff */
.L_x_4:
[----:B------:R-:W-:-:S04]  /*0230*/  SHF.R.U32.HI R6, RZ, 0x1, R0 ;  /* 0x00000001ff067819 */ /* 0x000fc80000011600 */
[----:B------:R-:W-:-:S13]  /*0240*/  ISETP.GE.U32.AND P1, PT, R12, R6, PT ;  /* 0x000000060c00720c */ /* 0x000fda0003f26070 */
[----:B------:R-:W-:Y:S01]  /*0250*/  @!P1 LEA R2, R6, R3, 0x2 ;  /* 0x0000000306029211 */ /* 0x000fe200078e10ff */
[----:B------:R-:W-:Y:S05]  /*0260*/  @!P1 LDS R5, [R3] ;  /* 0x0000000003059984 */ /* 0x000fea0000000800 */
[----:B------:R-:W0:Y:S02]  /*0270*/  @!P1 LDS R2, [R2] ;  /* 0x0000000002029984 */ /* 0x000e240000000800 */
[----:B0-----:R-:W-:-:S05]  /*0280*/  @!P1 FADD R4, R2, R5 ;  /* 0x0000000502049221 */ /* 0x001fca0000000000 */
[----:B------:R1:W-:Y:S01]  /*0290*/  @!P1 STS [R3], R4 ;  /* 0x0000000403009388 */ /* 0x0003e20000000800 */
[----:B------:R-:W-:Y:S01]  /*02a0*/  BAR.SYNC.DEFER_BLOCKING 0x0 ;  /* 0x0000000000007b1d */ /* 0x000fe20000010000 */
[----:B------:R-:W-:Y:S01]  /*02b0*/  ISETP.GT.U32.AND P1, PT, R0, 0x3, PT ;  /* 0x000000030000780c */ /* 0x000fe20003f24070 */
[----:B------:R-:W-:-:S12]  /*02c0*/  IMAD.MOV.U32 R0, RZ, RZ, R6 ;  /* 0x000000ffff007224 */ /* 0x000fd800078e0006 */
[----:B-1----:R-:W-:Y:S05]  /*02d0*/  @P1 BRA `(.L_x_4) ;  /* 0xfffffffc00d41947 */ /* 0x002fea000383ffff */
.L_x_3:
[----:B------:R-:W-:Y:S05]  /*02e0*/  @P0 EXIT ;  /* 0x000000000000094d */ /* 0x000fea0003800000 */
[----:B------:R-:W1:Y:S01]  /*02f0*/  S2UR UR5, SR_CgaCtaId ;  /* 0x00000000000579c3 */ /* 0x000e620000008800 */
[----:B------:R-:W-:-:S07]  /*0300*/  UMOV UR4, 0x400 ;  /* 0x0000040000047882 */ /* 0x000fce0000000000 */
[----:B0-----:R-:W0:Y:S01]  /*0310*/  LDC.64 R2, c[0x0][0x390] ;  /* 0x0000e400ff027b82 */ /* 0x001e220000000a00 */
[----:B-1----:R-:W-:Y:S01]  /*0320*/  ULEA UR4, UR5, UR4, 0x18 ;  /* 0x0000000405047291 */ /* 0x002fe2000f8ec0ff */
[----:B0-----:R-:W-:-:S08]  /*0330*/  IMAD.WIDE.U32 R2, R10, 0x4, R2 ;  /* 0x000000040a027825 */ /* 0x001fd000078e0002 */
[----:B------:R-:W0:Y:S04]  /*0340*/  LDS R5, [UR4] ;  /* 0x00000004ff057984 */ /* 0x000e280008000800 */
[----:B0-----:R-:W-:Y:S01]  /*0350*/  STG.E desc[UR6][R2.64], R5 ;  /* 0x0000000502007986 */ /* 0x001fe2000c101906 */
[----:B------:R-:W-:Y:S05]  /*0360*/  EXIT ;  /* 0x000000000000794d */ /* 0x000fea0003800000 */
.L_x_5:
[----:B------:R-:W-:-:S00]  /*0370*/  BRA `(.L_x_5) ;  /* 0xfffffffc00fc7947 */ /* 0x000fc0000383ffff */
[----:B------:R-:W-:-:S00]  /*0380*/  NOP ;  /* 0x0000000000007918 */ /* 0x000fc00000000000 */
[----:B------:R-:W-:-:S00]  /*0390*/  NOP ;  /* 0x0000000000007918 */ /* 0x000fc00000000000 */
[----:B------:R-:W-:-:S00]  /*03a0*/  NOP ;  /* 0x0000000000007918 */ /* 0x000fc00000000000 */
[----:B------:R-:W-:-:S00]  /*03b0*/  NOP ;  /* 0x0000000000007918 */ /* 0x000fc00000000000 */
[----:B------:R-:W-:-:S00]  /*03c0*/  NOP ;  /* 0x0000000000007918 */ /* 0x000fc00000000000 */
[----:B------:R-:W-:-:S00]  /*03d0*/  NOP ;  /* 0x0000000000007918 */ /* 0x000fc00000000000 */
[----:B------:R-:W-:-:S00]  /*03e0*/  NOP ;  /* 0x0000000000007918 */ /* 0x000fc00000000000 */
[----:B------:R-:W-:-:S00]  /*03f0*/  NOP ;  /* 0x0000000000007918 */ /* 0x000fc00000000000 */
.L_x_6:


//--------------------- .nv.shared._Z17matvec_mul_kernelPKfS0_Pfii --------------------------
	.section	.nv.shared._Z17matvec_mul_kernelPKfS0_Pfii,"aw",@nobits
	.sectionflags	@""
	.align	16
	.zero		1024


//--------------------- .nv.shared.reserved.0     --------------------------
	.section	.nv.shared.reserved.0,"aw",@nobits
	.weak		__nv_reservedSMEM_offset_0_alias
	.size		__nv_reservedSMEM_offset_0_alias, 0, 64
	.other		__nv_reservedSMEM_offset_0_alias,@"STO_CUDA_RESERVED_SHARED STV_DEFAULT"
__nv_reservedSMEM_offset_0_alias:
	.zero		0
	.zero		64


//--------------------- .nv.constant0._Z17matvec_mul_kernelPKfS0_Pfii --------------------------
	.section	.nv.constant0._Z17matvec_mul_kernelPKfS0_Pfii,"a",@progbits
	.sectionflags	@""
	.align	4
.nv.constant0._Z17matvec_mul_kernelPKfS0_Pfii:
	.zero		928


//--------------------- SYMBOLS --------------------------

	.type		.nv.reservedSmem.offset0,@object
	.size		.nv.reservedSmem.offset0,0x4
	.type		.nv.reservedSmem.cap,@object
	.size		.nv.reservedSmem.cap,0x4
